//
// Generated by NVIDIA NVVM Compiler
//
// Compiler Build ID: CL-36424714
// Cuda compilation tools, release 13.0, V13.0.88
// Based on NVVM 20.0.0
//

.version 9.0
.target sm_100
.address_size 64

	// .globl	_Z8multiplyPlS_S_lPhi
.extern .shared .align 16 .b8 array[];

.visible .entry _Z8multiplyPlS_S_lPhi(
	.param .u64 .ptr .align 1 _Z8multiplyPlS_S_lPhi_param_0,
	.param .u64 .ptr .align 1 _Z8multiplyPlS_S_lPhi_param_1,
	.param .u64 .ptr .align 1 _Z8multiplyPlS_S_lPhi_param_2,
	.param .u64 _Z8multiplyPlS_S_lPhi_param_3,
	.param .u64 .ptr .align 1 _Z8multiplyPlS_S_lPhi_param_4,
	.param .u32 _Z8multiplyPlS_S_lPhi_param_5
)
{
	.reg .pred 	%p<12>;
	.reg .b16 	%rs<12>;
	.reg .b32 	%r<83>;
	.reg .b64 	%rd<159>;

	ld.param.u64 	%rd32, [_Z8multiplyPlS_S_lPhi_param_0];
	ld.param.u64 	%rd33, [_Z8multiplyPlS_S_lPhi_param_1];
	ld.param.u64 	%rd35, [_Z8multiplyPlS_S_lPhi_param_3];
	ld.param.u64 	%rd36, [_Z8multiplyPlS_S_lPhi_param_4];
	ld.param.u32 	%r25, [_Z8multiplyPlS_S_lPhi_param_5];
	cvta.to.global.u64 	%rd1, %rd32;
	cvta.to.global.u64 	%rd37, %rd36;
	mov.u32 	%r27, %ctaid.x;
	mov.u32 	%r28, %nctaid.x;
	mov.u32 	%r29, %ctaid.y;
	mad.lo.s32 	%r30, %r28, %r29, %r27;
	mov.u32 	%r31, %ntid.x;
	mov.u32 	%r32, %ntid.y;
	mov.u32 	%r33, %tid.x;
	mov.u32 	%r34, %tid.y;
	mad.lo.s32 	%r35, %r30, %r32, %r34;
	mad.lo.s32 	%r36, %r35, %r31, %r33;
	cvt.s64.s32 	%rd38, %r36;
	add.s64 	%rd2, %rd37, %rd38;
	mov.b16 	%rs1, 1;
	st.global.u8 	[%rd2], %rs1;
	mad.lo.s32 	%r37, %r31, %r27, %r33;
	cvt.u64.u32 	%rd3, %r37;
	setp.le.s64 	%p1, %rd35, %rd3;
	mov.b32 	%r73, 1;
	@%p1 bra 	$L__BB0_2;
	cvt.u32.u64 	%r39, %rd3;
	cvta.to.global.u64 	%rd39, %rd33;
	cvt.s64.s32 	%rd40, %r25;
	add.s64 	%rd41, %rd2, %rd40;
	mov.b16 	%rs2, 3;
	st.global.u8 	[%rd41], %rs2;
	shl.b64 	%rd42, %rd3, 3;
	add.s64 	%rd43, %rd39, %rd42;
	ld.global.u64 	%rd44, [%rd43];
	shl.b32 	%r40, %r39, 3;
	mov.u32 	%r41, array;
	add.s32 	%r42, %r41, %r40;
	st.shared.u64 	[%r42], %rd44;
	mov.b32 	%r73, 2;
$L__BB0_2:
	setp.le.s64 	%p2, %rd35, %rd3;
	add.s32 	%r81, %r73, 1;
	mul.lo.s32 	%r43, %r73, %r25;
	cvt.s64.s32 	%rd46, %r43;
	add.s64 	%rd4, %rd2, %rd46;
	mov.b16 	%rs3, 4;
	st.global.u8 	[%rd4], %rs3;
	mov.b64 	%rd158, 0;
	@%p2 bra 	$L__BB0_15;
	add.s32 	%r81, %r73, 2;
	cvt.s64.s32 	%rd49, %r25;
	add.s64 	%rd50, %rd4, %rd49;
	mov.b16 	%rs4, 6;
	st.global.u8 	[%rd50], %rs4;
	mul.lo.s64 	%rd5, %rd35, %rd3;
	setp.lt.u64 	%p3, %rd35, 8;
	mov.b64 	%rd153, 0;
	mov.u64 	%rd158, %rd153;
	@%p3 bra 	$L__BB0_7;
	and.b64  	%rd153, %rd35, 9223372036854775800;
	mul.lo.s32 	%r74, %r25, %r81;
	shl.b64 	%rd52, %rd5, 3;
	add.s64 	%rd53, %rd52, %rd1;
	add.s64 	%rd146, %rd53, 32;
	mov.u32 	%r46, array;
	add.s32 	%r72, %r46, 32;
	mov.b64 	%rd158, 0;
	shl.b32 	%r47, %r25, 3;
	mov.u64 	%rd147, %rd153;
$L__BB0_5:
	.pragma "nounroll";
	cvt.s64.s32 	%rd54, %r25;
	cvt.s64.s32 	%rd55, %r74;
	add.s64 	%rd56, %rd2, %rd55;
	mov.b16 	%rs5, 8;
	st.global.u8 	[%rd56], %rs5;
	ld.global.u64 	%rd57, [%rd146+-32];
	ld.shared.v2.u64 	{%rd58, %rd59}, [%r72+-32];
	mad.lo.s64 	%rd60, %rd58, %rd57, %rd158;
	add.s64 	%rd61, %rd56, %rd54;
	st.global.u8 	[%rd61], %rs5;
	ld.global.u64 	%rd62, [%rd146+-24];
	mad.lo.s64 	%rd63, %rd59, %rd62, %rd60;
	add.s64 	%rd64, %rd61, %rd54;
	st.global.u8 	[%rd64], %rs5;
	ld.global.u64 	%rd65, [%rd146+-16];
	ld.shared.v2.u64 	{%rd66, %rd67}, [%r72+-16];
	mad.lo.s64 	%rd68, %rd66, %rd65, %rd63;
	add.s64 	%rd69, %rd64, %rd54;
	st.global.u8 	[%rd69], %rs5;
	ld.global.u64 	%rd70, [%rd146+-8];
	mad.lo.s64 	%rd71, %rd67, %rd70, %rd68;
	add.s64 	%rd72, %rd69, %rd54;
	st.global.u8 	[%rd72], %rs5;
	ld.global.u64 	%rd73, [%rd146];
	ld.shared.v2.u64 	{%rd74, %rd75}, [%r72];
	mad.lo.s64 	%rd76, %rd74, %rd73, %rd71;
	add.s64 	%rd77, %rd72, %rd54;
	st.global.u8 	[%rd77], %rs5;
	ld.global.u64 	%rd78, [%rd146+8];
	mad.lo.s64 	%rd79, %rd75, %rd78, %rd76;
	add.s64 	%rd80, %rd77, %rd54;
	st.global.u8 	[%rd80], %rs5;
	ld.global.u64 	%rd81, [%rd146+16];
	ld.shared.v2.u64 	{%rd82, %rd83}, [%r72+16];
	mad.lo.s64 	%rd84, %rd82, %rd81, %rd79;
	add.s64 	%rd85, %rd80, %rd54;
	st.global.u8 	[%rd85], %rs5;
	ld.global.u64 	%rd86, [%rd146+24];
	mad.lo.s64 	%rd158, %rd83, %rd86, %rd84;
	add.s64 	%rd147, %rd147, -8;
	add.s32 	%r74, %r74, %r47;
	add.s32 	%r73, %r73, 8;
	add.s64 	%rd146, %rd146, 64;
	add.s32 	%r72, %r72, 64;
	setp.ne.s64 	%p4, %rd147, 0;
	@%p4 bra 	$L__BB0_5;
	add.s32 	%r81, %r73, 2;
$L__BB0_7:
	and.b64  	%rd17, %rd35, 7;
	setp.eq.s64 	%p5, %rd17, 0;
	@%p5 bra 	$L__BB0_15;
	setp.lt.u64 	%p6, %rd17, 4;
	@%p6 bra 	$L__BB0_10;
	ld.param.u64 	%rd142, [_Z8multiplyPlS_S_lPhi_param_0];
	cvt.s64.s32 	%rd88, %r25;
	mul.lo.s32 	%r49, %r81, %r25;
	cvt.s64.s32 	%rd89, %r49;
	add.s64 	%rd90, %rd2, %rd89;
	mov.b16 	%rs6, 8;
	st.global.u8 	[%rd90], %rs6;
	add.s64 	%rd91, %rd153, %rd5;
	cvta.to.global.u64 	%rd92, %rd142;
	shl.b64 	%rd93, %rd91, 3;
	add.s64 	%rd94, %rd92, %rd93;
	ld.global.u64 	%rd95, [%rd94];
	cvt.u32.u64 	%r50, %rd153;
	shl.b32 	%r51, %r50, 3;
	mov.u32 	%r52, array;
	add.s32 	%r53, %r52, %r51;
	ld.shared.u64 	%rd96, [%r53];
	mad.lo.s64 	%rd97, %rd96, %rd95, %rd158;
	add.s64 	%rd98, %rd90, %rd88;
	st.global.u8 	[%rd98], %rs6;
	ld.global.u64 	%rd99, [%rd94+8];
	ld.shared.u64 	%rd100, [%r53+8];
	mad.lo.s64 	%rd101, %rd100, %rd99, %rd97;
	add.s64 	%rd102, %rd98, %rd88;
	st.global.u8 	[%rd102], %rs6;
	ld.global.u64 	%rd103, [%rd94+16];
	ld.shared.u64 	%rd104, [%r53+16];
	mad.lo.s64 	%rd105, %rd104, %rd103, %rd101;
	add.s64 	%rd106, %rd102, %rd88;
	st.global.u8 	[%rd106], %rs6;
	ld.global.u64 	%rd107, [%rd94+24];
	ld.shared.u64 	%rd108, [%r53+24];
	mad.lo.s64 	%rd158, %rd108, %rd107, %rd105;
	add.s32 	%r81, %r81, 4;
	add.s64 	%rd153, %rd153, 4;
$L__BB0_10:
	and.b64  	%rd23, %rd35, 3;
	setp.eq.s64 	%p7, %rd23, 0;
	@%p7 bra 	$L__BB0_15;
	setp.eq.s64 	%p8, %rd23, 1;
	@%p8 bra 	$L__BB0_13;
	ld.param.u64 	%rd143, [_Z8multiplyPlS_S_lPhi_param_0];
	cvt.s64.s32 	%rd110, %r25;
	mul.lo.s32 	%r55, %r81, %r25;
	cvt.s64.s32 	%rd111, %r55;
	add.s64 	%rd112, %rd2, %rd111;
	mov.b16 	%rs7, 8;
	st.global.u8 	[%rd112], %rs7;
	add.s64 	%rd113, %rd153, %rd5;
	cvta.to.global.u64 	%rd114, %rd143;
	shl.b64 	%rd115, %rd113, 3;
	add.s64 	%rd116, %rd114, %rd115;
	ld.global.u64 	%rd117, [%rd116];
	cvt.u32.u64 	%r56, %rd153;
	shl.b32 	%r57, %r56, 3;
	mov.u32 	%r58, array;
	add.s32 	%r59, %r58, %r57;
	ld.shared.u64 	%rd118, [%r59];
	mad.lo.s64 	%rd119, %rd118, %rd117, %rd158;
	add.s64 	%rd120, %rd112, %rd110;
	st.global.u8 	[%rd120], %rs7;
	ld.global.u64 	%rd121, [%rd116+8];
	ld.shared.u64 	%rd122, [%r59+8];
	mad.lo.s64 	%rd158, %rd122, %rd121, %rd119;
	add.s32 	%r81, %r81, 2;
	add.s64 	%rd153, %rd153, 2;
$L__BB0_13:
	and.b64  	%rd123, %rd35, 1;
	setp.eq.b64 	%p9, %rd123, 1;
	not.pred 	%p10, %p9;
	@%p10 bra 	$L__BB0_15;
	ld.param.u64 	%rd144, [_Z8multiplyPlS_S_lPhi_param_0];
	add.s32 	%r20, %r81, 1;
	mul.lo.s32 	%r60, %r81, %r25;
	cvt.s64.s32 	%rd124, %r60;
	add.s64 	%rd125, %rd2, %rd124;
	mov.b16 	%rs8, 8;
	st.global.u8 	[%rd125], %rs8;
	add.s64 	%rd126, %rd153, %rd5;
	cvta.to.global.u64 	%rd127, %rd144;
	shl.b64 	%rd128, %rd126, 3;
	add.s64 	%rd129, %rd127, %rd128;
	ld.global.u64 	%rd130, [%rd129];
	cvt.u32.u64 	%r61, %rd153;
	shl.b32 	%r62, %r61, 3;
	mov.u32 	%r63, array;
	add.s32 	%r64, %r63, %r62;
	ld.shared.u64 	%rd131, [%r64];
	mad.lo.s64 	%rd158, %rd131, %rd130, %rd158;
	mov.u32 	%r81, %r20;
$L__BB0_15:
	add.s32 	%r82, %r81, 1;
	mul.lo.s32 	%r65, %r81, %r25;
	cvt.s64.s32 	%rd132, %r65;
	add.s64 	%rd31, %rd2, %rd132;
	mov.b16 	%rs9, 10;
	st.global.u8 	[%rd31], %rs9;
	mov.u32 	%r66, %ntid.y;
	mov.u32 	%r67, %ctaid.y;
	mov.u32 	%r68, %tid.y;
	mad.lo.s32 	%r69, %r66, %r67, %r68;
	cvt.u64.u32 	%rd133, %r69;
	mad.lo.s64 	%rd134, %rd35, %rd133, %rd3;
	setp.ge.s64 	%p11, %rd134, %rd35;
	@%p11 bra 	$L__BB0_17;
	ld.param.u64 	%rd145, [_Z8multiplyPlS_S_lPhi_param_2];
	add.s32 	%r82, %r81, 2;
	cvt.s64.s32 	%rd135, %r25;
	add.s64 	%rd136, %rd31, %rd135;
	mov.b16 	%rs10, 12;
	st.global.u8 	[%rd136], %rs10;
	cvta.to.global.u64 	%rd137, %rd145;
	shl.b64 	%rd138, %rd3, 3;
	add.s64 	%rd139, %rd137, %rd138;
	st.global.u64 	[%rd139], %rd158;
$L__BB0_17:
	mul.lo.s32 	%r70, %r82, %r25;
	cvt.s64.s32 	%rd140, %r70;
	add.s64 	%rd141, %rd2, %rd140;
	mov.b16 	%rs11, 13;
	st.global.u8 	[%rd141], %rs11;
	ret;

}


// ===== COMPILED SASS (sm_100) =====

	.target	sm_100

	.elftype	@"ET_EXEC"


//--------------------- .note.nv.tkinfo           --------------------------
	.section	.note.nv.tkinfo,"",@"SHT_NOTE"
	.sectionflags	@"SHF_NOTE_NV_TKINFO"
	.tkinfo
        /*0018*/ 	.word	0x00000002
        /*0030*/ 	.string	""
        /*0030*/ 	.string	"ptxas"
        /*0030*/ 	.string	"Cuda compilation tools, release 13.0, V13.0.88"
        /*0030*/ 	.string	"Build cuda_13.0.r13.0/compiler.36424714_0"
        /*0030*/ 	.string	"-arch sm_100 -m 64 "



//--------------------- .note.nv.cuinfo           --------------------------
	.section	.note.nv.cuinfo,"",@"SHT_NOTE"
	.sectionflags	@"SHF_NOTE_NV_CUINFO"
        /*0018*/ 	.short	0x0002
        /*001a*/ 	.short	0x0064
        /*001c*/ 	.short	0x0082
	.zero		2


//--------------------- .nv.info                  --------------------------
	.section	.nv.info,"",@"SHT_CUDA_INFO"
	.align	4


	//----- nvinfo : EIATTR_REGCOUNT
	.align		4
        /*0000*/ 	.byte	0x04, 0x2f
        /*0002*/ 	.short	(.L_1 - .L_0)
	.align		4
.L_0:
        /*0004*/ 	.word	index@(_Z8multiplyPlS_S_lPhi)
        /*0008*/ 	.word	0x00000020


	//----- nvinfo : EIATTR_FRAME_SIZE
	.align		4
.L_1:
        /*000c*/ 	.byte	0x04, 0x11
        /*000e*/ 	.short	(.L_3 - .L_2)
	.align		4
.L_2:
        /*0010*/ 	.word	index@(_Z8multiplyPlS_S_lPhi)
        /*0014*/ 	.word	0x00000000


	//----- nvinfo : EIATTR_MIN_STACK_SIZE
	.align		4
.L_3:
        /*0018*/ 	.byte	0x04, 0x12
        /*001a*/ 	.short	(.L_5 - .L_4)
	.align		4
.L_4:
        /*001c*/ 	.word	index@(_Z8multiplyPlS_S_lPhi)
        /*0020*/ 	.word	0x00000000
.L_5:


//--------------------- .nv.compat                --------------------------
	.section	.nv.compat,"",@"SHT_CUDA_COMPAT_INFO"
	.align	4
        /*0000*/ 	.byte	0x02, 0x09, 0x00, 0x00, 0x02, 0x02, 0x01, 0x00, 0x02, 0x05, 0x05, 0x00, 0x03, 0x07, 0x01, 0x01
        /*0010*/ 	.byte	0x02, 0x03, 0x00, 0x00, 0x02, 0x06, 0x01, 0x00, 0x04, 0x0b, 0x08, 0x00, 0x09, 0x00, 0x00, 0x00
        /*0020*/ 	.byte	0x00, 0x00, 0x00, 0x00


//--------------------- .nv.info._Z8multiplyPlS_S_lPhi --------------------------
	.section	.nv.info._Z8multiplyPlS_S_lPhi,"",@"SHT_CUDA_INFO"
	.sectionflags	@""
	.align	4


	//----- nvinfo : EIATTR_CUDA_API_VERSION
	.align		4
        /*0000*/ 	.byte	0x04, 0x37
        /*0002*/ 	.short	(.L_7 - .L_6)
.L_6:
        /*0004*/ 	.word	0x00000082


	//----- nvinfo : EIATTR_KPARAM_INFO
	.align		4
.L_7:
        /*0008*/ 	.byte	0x04, 0x17
        /*000a*/ 	.short	(.L_9 - .L_8)
.L_8:
        /*000c*/ 	.word	0x00000000
        /*0010*/ 	.short	0x0005
        /*0012*/ 	.short	0x0028
        /*0014*/ 	.byte	0x00, 0xf0, 0x11, 0x00


	//----- nvinfo : EIATTR_KPARAM_INFO
	.align		4
.L_9:
        /*0018*/ 	.byte	0x04, 0x17
        /*001a*/ 	.short	(.L_11 - .L_10)
.L_10:
        /*001c*/ 	.word	0x00000000
        /*0020*/ 	.short	0x0004
        /*0022*/ 	.short	0x0020
        /*0024*/ 	.byte	0x00, 0xf5, 0x21, 0x00


	//----- nvinfo : EIATTR_KPARAM_INFO
	.align		4
.L_11:
        /*0028*/ 	.byte	0x04, 0x17
        /*002a*/ 	.short	(.L_13 - .L_12)
.L_12:
        /*002c*/ 	.word	0x00000000
        /*0030*/ 	.short	0x0003
        /*0032*/ 	.short	0x0018
        /*0034*/ 	.byte	0x00, 0xf0, 0x21, 0x00


	//----- nvinfo : EIATTR_KPARAM_INFO
	.align		4
.L_13:
        /*0038*/ 	.byte	0x04, 0x17
        /*003a*/ 	.short	(.L_15 - .L_14)
.L_14:
        /*003c*/ 	.word	0x00000000
        /*0040*/ 	.short	0x0002
        /*0042*/ 	.short	0x0010
        /*0044*/ 	.byte	0x00, 0xf5, 0x21, 0x00


	//----- nvinfo : EIATTR_KPARAM_INFO
	.align		4
.L_15:
        /*0048*/ 	.byte	0x04, 0x17
        /*004a*/ 	.short	(.L_17 - .L_16)
.L_16:
        /*004c*/ 	.word	0x00000000
        /*0050*/ 	.short	0x0001
        /*0052*/ 	.short	0x0008
        /*0054*/ 	.byte	0x00, 0xf5, 0x21, 0x00


	//----- nvinfo : EIATTR_KPARAM_INFO
	.align		4
.L_17:
        /*0058*/ 	.byte	0x04, 0x17
        /*005a*/ 	.short	(.L_19 - .L_18)
.L_18:
        /*005c*/ 	.word	0x00000000
        /*0060*/ 	.short	0x0000
        /*0062*/ 	.short	0x0000
        /*0064*/ 	.byte	0x00, 0xf5, 0x21, 0x00


	//----- nvinfo : EIATTR_SPARSE_MMA_MASK
	.align		4
.L_19:
        /*0068*/ 	.byte	0x03, 0x50
        /*006a*/ 	.short	0x0000


	//----- nvinfo : EIATTR_MAXREG_COUNT
	.align		4
        /*006c*/ 	.byte	0x03, 0x1b
        /*006e*/ 	.short	0x00ff


	//----- nvinfo : EIATTR_MERCURY_ISA_VERSION
	.align		4
        /*0070*/ 	.byte	0x03, 0x5f
        /*0072*/ 	.short	0x0101


	//----- nvinfo : EIATTR_VRC_CTA_INIT_COUNT
	.align		4
        /*0074*/ 	.byte	0x02, 0x4a
	.zero		1
	.zero		1


	//----- nvinfo : EIATTR_EXIT_INSTR_OFFSETS
	.align		4
        /*0078*/ 	.byte	0x04, 0x1c
        /*007a*/ 	.short	(.L_21 - .L_20)


	//   ....[0]....
.L_20:
        /*007c*/ 	.word	0x00001360


	//----- nvinfo : EIATTR_CRS_STACK_SIZE
	.align		4
.L_21:
        /*0080*/ 	.byte	0x04, 0x1e
        /*0082*/ 	.short	(.L_23 - .L_22)
.L_22:
        /*0084*/ 	.word	0x00000000


	//----- nvinfo : EIATTR_CBANK_PARAM_SIZE
	.align		4
.L_23:
        /*0088*/ 	.byte	0x03, 0x19
        /*008a*/ 	.short	0x002c


	//----- nvinfo : EIATTR_PARAM_CBANK
	.align		4
        /*008c*/ 	.byte	0x04, 0x0a
        /*008e*/ 	.short	(.L_25 - .L_24)
	.align		4
.L_24:
        /*0090*/ 	.word	index@(.nv.constant0._Z8multiplyPlS_S_lPhi)
        /*0094*/ 	.short	0x0380
        /*0096*/ 	.short	0x002c


	//----- nvinfo : EIATTR_SW_WAR
	.align		4
.L_25:
        /*0098*/ 	.byte	0x04, 0x36
        /*009a*/ 	.short	(.L_27 - .L_26)
.L_26:
        /*009c*/ 	.word	0x00000008
.L_27:


//--------------------- .nv.callgraph             --------------------------
	.section	.nv.callgraph,"",@"SHT_CUDA_CALLGRAPH"
	.align	4
	.sectionentsize	8
	.align		4
        /*0000*/ 	.word	0x00000000
	.align		4
        /*0004*/ 	.word	0xffffffff
	.align		4
        /*0008*/ 	.word	0x00000000
	.align		4
        /*000c*/ 	.word	0xfffffffe
	.align		4
        /*0010*/ 	.word	0x00000000
	.align		4
        /*0014*/ 	.word	0xfffffffd
	.align		4
        /*0018*/ 	.word	0x00000000
	.align		4
        /*001c*/ 	.word	0xfffffffc


//--------------------- .text._Z8multiplyPlS_S_lPhi --------------------------
	.section	.text._Z8multiplyPlS_S_lPhi,"ax",@progbits
	.align	128
        .global         _Z8multiplyPlS_S_lPhi
        .type           _Z8multiplyPlS_S_lPhi,@function
        .size           _Z8multiplyPlS_S_lPhi,(.L_x_9 - _Z8multiplyPlS_S_lPhi)
        .other          _Z8multiplyPlS_S_lPhi,@"STO_CUDA_ENTRY STV_DEFAULT"
_Z8multiplyPlS_S_lPhi:
.text._Z8multiplyPlS_S_lPhi:
[----:B------:R-:W-:Y:S01]  /*0000*/  LDC R1, c[0x0][0x37c] ;  /* 0x0000df00ff017b82 */ /* 0x000fe20000000800 */
[----:B------:R-:W0:Y:S01]  /*0010*/  S2R R5, SR_TID.X ;  /* 0x0000000000057919 */ /* 0x000e220000002100 */
[----:B------:R-:W1:Y:S06]  /*0020*/  LDCU UR5, c[0x0][0x370] ;  /* 0x00006e00ff0577ac */ /* 0x000e6c0008000800 */
[----:B------:R-:W0:Y:S01]  /*0030*/  S2UR UR4, SR_CTAID.X ;  /* 0x00000000000479c3 */ /* 0x000e220000002500 */
[----:B------:R-:W-:Y:S01]  /*0040*/  IMAD.MOV.U32 R15, RZ, RZ, 0x1 ;  /* 0x00000001ff0f7424 */ /* 0x000fe200078e00ff */
[----:B------:R-:W2:Y:S01]  /*0050*/  S2R R0, SR_TID.Y ;  /* 0x0000000000007919 */ /* 0x000ea20000002200 */
[----:B------:R-:W3:Y:S01]  /*0060*/  LDCU.64 UR12, c[0x0][0x398] ;  /* 0x00007300ff0c77ac */ /* 0x000ee20008000a00 */
[----:B------:R-:W-:Y:S01]  /*0070*/  IMAD.MOV.U32 R16, RZ, RZ, 0x3 ;  /* 0x00000003ff107424 */ /* 0x000fe200078e00ff */
[----:B------:R-:W4:Y:S03]  /*0080*/  LDCU.64 UR6, c[0x0][0x3a0] ;  /* 0x00007400ff0677ac */ /* 0x000f260008000a00 */
[----:B------:R-:W0:Y:S01]  /*0090*/  LDC R6, c[0x0][0x360] ;  /* 0x0000d800ff067b82 */ /* 0x000e220000000800 */
[----:B------:R-:W5:Y:S07]  /*00a0*/  LDCU.64 UR10, c[0x0][0x358] ;  /* 0x00006b00ff0a77ac */ /* 0x000f6e0008000a00 */
[----:B------:R-:W1:Y:S08]  /*00b0*/  S2UR UR9, SR_CTAID.Y ;  /* 0x00000000000979c3 */ /* 0x000e700000002600 */
[----:B------:R-:W2:Y:S01]  /*00c0*/  LDC R3, c[0x0][0x364] ;  /* 0x0000d900ff037b82 */ /* 0x000ea20000000800 */
[----:B0-----:R-:W-:-:S07]  /*00d0*/  IMAD R4, R6, UR4, R5 ;  /* 0x0000000406047c24 */ /* 0x001fce000f8e0205 */
[----:B------:R-:W0:Y:S01]  /*00e0*/  LDC R2, c[0x0][0x3a8] ;  /* 0x0000ea00ff027b82 */ /* 0x000e220000000800 */
[----:B---3--:R-:W-:Y:S01]  /*00f0*/  ISETP.GE.U32.AND P0, PT, R4, UR12, PT ;  /* 0x0000000c04007c0c */ /* 0x008fe2000bf06070 */
[----:B-1----:R-:W-:-:S03]  /*0100*/  UIMAD UR4, UR5, UR9, UR4 ;  /* 0x00000009050472a4 */ /* 0x002fc6000f8e0204 */
[----:B------:R-:W-:-:S03]  /*0110*/  ISETP.GE.AND.EX P0, PT, RZ, UR13, PT, P0 ;  /* 0x0000000dff007c0c */ /* 0x000fc6000bf06300 */
[----:B--2---:R-:W-:-:S04]  /*0120*/  IMAD R3, R3, UR4, R0 ;  /* 0x0000000403037c24 */ /* 0x004fc8000f8e0200 */
[----:B------:R-:W-:-:S06]  /*0130*/  IMAD R3, R3, R6, R5 ;  /* 0x0000000603037224 */ /* 0x000fcc00078e0205 */
[----:B------:R-:W1:Y:S01]  /*0140*/  @!P0 LDC.64 R8, c[0x0][0x388] ;  /* 0x0000e200ff088b82 */ /* 0x000e620000000a00 */
[----:B----4-:R-:W-:-:S04]  /*0150*/  IADD3 R6, P1, PT, R3, UR6, RZ ;  /* 0x0000000603067c10 */ /* 0x010fc8000ff3e0ff */
[----:B------:R-:W-:Y:S02]  /*0160*/  LEA.HI.X.SX32 R7, R3, UR7, 0x1, P1 ;  /* 0x0000000703077c11 */ /* 0x000fe400088f0eff */
[----:B0-----:R-:W-:-:S03]  /*0170*/  @!P0 IADD3 R12, P1, PT, R6, R2, RZ ;  /* 0x00000002060c8210 */ /* 0x001fc60007f3e0ff */
[----:B-----5:R-:W-:Y:S01]  /*0180*/  STG.E.U8 desc[UR10][R6.64], R15 ;  /* 0x0000000f06007986 */ /* 0x020fe2000c10110a */
[----:B------:R-:W-:-:S05]  /*0190*/  @!P0 LEA.HI.X.SX32 R13, R2, R7, 0x1, P1 ;  /* 0x00000007020d8211 */ /* 0x000fca00008f0eff */
[----:B------:R0:W-:Y:S01]  /*01a0*/  @!P0 STG.E.U8 desc[UR10][R12.64], R16 ;  /* 0x000000100c008986 */ /* 0x0001e2000c10110a */
[----:B-1----:R-:W-:-:S04]  /*01b0*/  @!P0 LEA R10, P2, R4, R8, 0x3 ;  /* 0x00000008040a8211 */ /* 0x002fc800078418ff */
[----:B------:R-:W-:-:S06]  /*01c0*/  @!P0 LEA.HI.X R11, R4, R9, RZ, 0x3, P2 ;  /* 0x00000009040b8211 */ /* 0x000fcc00010f1cff */
[----:B------:R-:W2:Y:S01]  /*01d0*/  @!P0 LDG.E.64 R10, desc[UR10][R10.64] ;  /* 0x0000000a0a0a8981 */ /* 0x000ea2000c1e1b00 */
[----:B------:R-:W-:Y:S01]  /*01e0*/  HFMA2 R21, -RZ, RZ, 0, 5.9604644775390625e-08 ;  /* 0x00000001ff157431 */ /* 0x000fe200000001ff */
[----:B------:R-:W-:Y:S01]  /*01f0*/  @!P0 MOV R3, 0x400 ;  /* 0x0000040000038802 */ /* 0x000fe20000000f00 */
[----:B------:R-:W-:Y:S01]  /*0200*/  BSSY.RECONVERGENT B0, `(.L_x_0) ;  /* 0x00000f7000007945 */ /* 0x000fe20003800200 */
[----:B------:R-:W1:Y:S01]  /*0210*/  @!P0 S2R R14, SR_CgaCtaId ;  /* 0x00000000000e8919 */ /* 0x000e620000008800 */
[----:B------:R-:W-:Y:S01]  /*0220*/  CS2R R22, SRZ ;  /* 0x0000000000167805 */ /* 0x000fe2000001ff00 */
[----:B------:R-:W-:-:S04]  /*0230*/  @!P0 IMAD.MOV.U32 R21, RZ, RZ, 0x2 ;  /* 0x00000002ff158424 */ /* 0x000fc800078e00ff */
[C---:B------:R-:W-:Y:S01]  /*0240*/  IMAD R9, R21.reuse, R2, RZ ;  /* 0x0000000215097224 */ /* 0x040fe200078e02ff */
[----:B------:R-:W-:-:S04]  /*0250*/  IADD3 R19, PT, PT, R21, 0x1, RZ ;  /* 0x0000000115137810 */ /* 0x000fc80007ffe0ff */
[----:B------:R-:W-:-:S04]  /*0260*/  IADD3 R8, P1, PT, R9, R6, RZ ;  /* 0x0000000609087210 */ /* 0x000fc80007f3e0ff */
[----:B------:R-:W-:Y:S02]  /*0270*/  LEA.HI.X.SX32 R9, R9, R7, 0x1, P1 ;  /* 0x0000000709097211 */ /* 0x000fe400008f0eff */
[----:B-1----:R-:W-:Y:S02]  /*0280*/  @!P0 LEA R3, R14, R3, 0x18 ;  /* 0x000000030e038211 */ /* 0x002fe400078ec0ff */
[----:B------:R-:W-:-:S03]  /*0290*/  MOV R14, 0x4 ;  /* 0x00000004000e7802 */ /* 0x000fc60000000f00 */
[----:B------:R-:W-:Y:S01]  /*02a0*/  @!P0 IMAD R3, R4, 0x8, R3 ;  /* 0x0000000804038824 */ /* 0x000fe200078e0203 */
[----:B0-----:R-:W-:-:S05]  /*02b0*/  PRMT R12, R14, 0x7610, R12 ;  /* 0x000076100e0c7816 */ /* 0x001fca000000000c */
[----:B------:R0:W-:Y:S04]  /*02c0*/  STG.E.U8 desc[UR10][R8.64], R12 ;  /* 0x0000000c08007986 */ /* 0x0001e8000c10110a */
[----:B--2---:R0:W-:Y:S01]  /*02d0*/  @!P0 STS.64 [R3], R10 ;  /* 0x0000000a03008388 */ /* 0x0041e20000000a00 */
[----:B------:R-:W-:Y:S05]  /*02e0*/  @P0 BRA `(.L_x_1) ;  /* 0x0000000c00a00947 */ /* 0x000fea0003800000 */
[----:B------:R-:W-:Y:S01]  /*02f0*/  UISETP.GE.U32.AND UP0, UPT, UR12, 0x8, UPT ;  /* 0x000000080c00788c */ /* 0x000fe2000bf06070 */
[----:B0-----:R-:W-:Y:S01]  /*0300*/  IADD3 R8, P0, PT, R8, R2, RZ ;  /* 0x0000000208087210 */ /* 0x001fe20007f1e0ff */
[----:B------:R-:W-:Y:S01]  /*0310*/  IMAD.MOV.U32 R11, RZ, RZ, 0x6 ;  /* 0x00000006ff0b7424 */ /* 0x000fe200078e00ff */
[----:B------:R-:W-:Y:S01]  /*0320*/  SHF.R.S32.HI R3, RZ, 0x1f, R2 ;  /* 0x0000001fff037819 */ /* 0x000fe20000011402 */
[----:B------:R-:W-:Y:S01]  /*0330*/  UISETP.GE.U32.AND.EX UP0, UPT, UR13, URZ, UPT, UP0 ;  /* 0x000000ff0d00728c */ /* 0x000fe2000bf06100 */
[----:B------:R-:W-:Y:S01]  /*0340*/  VIADD R19, R21, 0x2 ;  /* 0x0000000215137836 */ /* 0x000fe20000000000 */
[----:B------:R-:W-:Y:S02]  /*0350*/  CS2R R22, SRZ ;  /* 0x0000000000167805 */ /* 0x000fe4000001ff00 */
[----:B------:R-:W-:Y:S01]  /*0360*/  IADD3.X R9, PT, PT, R3, R9, RZ, P0, !PT ;  /* 0x0000000903097210 */ /* 0x000fe200007fe4ff */
[----:B------:R-:W-:Y:S01]  /*0370*/  UMOV UR4, URZ ;  /* 0x000000ff00047c82 */ /* 0x000fe20008000000 */
[----:B------:R-:W-:-:S03]  /*0380*/  UMOV UR5, URZ ;  /* 0x000000ff00057c82 */ /* 0x000fc60008000000 */
[----:B------:R0:W-:Y:S02]  /*0390*/  STG.E.U8 desc[UR10][R8.64], R11 ;  /* 0x0000000b08007986 */ /* 0x0001e4000c10110a */
[----:B0-----:R-:W-:-:S04]  /*03a0*/  IMAD.WIDE.U32 R10, R4, UR12, RZ ;  /* 0x0000000c040a7c25 */ /* 0x001fc8000f8e00ff */
[----:B------:R-:W-:Y:S01]  /*03b0*/  IMAD R13, R4, UR13, R11 ;  /* 0x0000000d040d7c24 */ /* 0x000fe2000f8e020b */
[----:B------:R-:W-:Y:S06]  /*03c0*/  BRA.U !UP0, `(.L_x_2) ;  /* 0x0000000508847547 */ /* 0x000fec000b800000 */
[----:B------:R-:W0:Y:S01]  /*03d0*/  S2UR UR6, SR_CgaCtaId ;  /* 0x00000000000679c3 */ /* 0x000e220000008800 */
[----:B------:R-:W1:Y:S01]  /*03e0*/  LDCU.64 UR14, c[0x0][0x380] ;  /* 0x00007000ff0e77ac */ /* 0x000e620008000a00 */
[----:B------:R-:W-:Y:S01]  /*03f0*/  IMAD R19, R19, R2, RZ ;  /* 0x0000000213137224 */ /* 0x000fe200078e02ff */
[----:B------:R-:W-:Y:S01]  /*0400*/  CS2R R22, SRZ ;  /* 0x0000000000167805 */ /* 0x000fe2000001ff00 */
[----:B------:R-:W-:Y:S01]  /*0410*/  UMOV UR5, 0x400 ;  /* 0x0000040000057882 */ /* 0x000fe20000000000 */
[----:B------:R-:W-:-:S07]  /*0420*/  ULOP3.LUT UR4, UR12, 0xfffffff8, URZ, 0xc0, !UPT ;  /* 0xfffffff80c047892 */ /* 0x000fce000f8ec0ff */
[----:B------:R-:W-:Y:S01]  /*0430*/  UMOV UR7, UR4 ;  /* 0x0000000400077c82 */ /* 0x000fe20008000000 */
[----:B-1----:R-:W-:-:S04]  /*0440*/  LEA R16, P0, R10, UR14, 0x3 ;  /* 0x0000000e0a107c11 */ /* 0x002fc8000f8018ff */
[----:B------:R-:W-:Y:S01]  /*0450*/  IADD3 R16, P1, PT, R16, 0x20, RZ ;  /* 0x0000002010107810 */ /* 0x000fe20007f3e0ff */
[----:B0-----:R-:W-:Y:S01]  /*0460*/  ULEA UR6, UR6, UR5, 0x18 ;  /* 0x0000000506067291 */ /* 0x001fe2000f8ec0ff */
[----:B------:R-:W-:Y:S01]  /*0470*/  LEA.HI.X R10, R10, UR15, R13, 0x3, P0 ;  /* 0x0000000f0a0a7c11 */ /* 0x000fe200080f1c0d */
[----:B------:R-:W-:Y:S02]  /*0480*/  ULOP3.LUT UR5, UR13, 0x7fffffff, URZ, 0xc0, !UPT ;  /* 0x7fffffff0d057892 */ /* 0x000fe4000f8ec0ff */
[----:B------:R-:W-:Y:S01]  /*0490*/  UIADD3 UR6, UPT, UPT, UR6, 0x20, URZ ;  /* 0x0000002006067890 */ /* 0x000fe2000fffe0ff */
[----:B------:R-:W-:-:S04]  /*04a0*/  IADD3.X R17, PT, PT, RZ, R10, RZ, P1, !PT ;  /* 0x0000000aff117210 */ /* 0x000fc80000ffe4ff */
[----:B------:R-:W-:-:S07]  /*04b0*/  UMOV UR8, UR5 ;  /* 0x0000000500087c82 */ /* 0x000fce0008000000 */
.L_x_3:
[----:B------:R-:W-:Y:S01]  /*04c0*/  IADD3 R14, P0, PT, R19, R6, RZ ;  /* 0x00000006130e7210 */ /* 0x000fe20007f1e0ff */
[----:B------:R-:W-:-:S03]  /*04d0*/  IMAD.MOV.U32 R18, RZ, RZ, 0x8 ;  /* 0x00000008ff127424 */ /* 0x000fc600078e00ff */
[----:B------:R-:W-:-:S05]  /*04e0*/  LEA.HI.X.SX32 R15, R19, R7, 0x1, P0 ;  /* 0x00000007130f7211 */ /* 0x000fca00000f0eff */
[----:B------:R0:W-:Y:S04]  /*04f0*/  STG.E.U8 desc[UR10][R14.64], R18 ;  /* 0x000000120e007986 */ /* 0x0001e8000c10110a */
[----:B------:R-:W2:Y:S01]  /*0500*/  LDG.E.64 R26, desc[UR10][R16.64+-0x20] ;  /* 0xffffe00a101a7981 */ /* 0x000ea2000c1e1b00 */
[----:B------:R-:W-:-:S04]  /*0510*/  IADD3 R10, P0, PT, R14, R2, RZ ;  /* 0x000000020e0a7210 */ /* 0x000fc80007f1e0ff */
[----:B------:R-:W-:-:S05]  /*0520*/  IADD3.X R11, PT, PT, R3, R15, RZ, P0, !PT ;  /* 0x0000000f030b7210 */ /* 0x000fca00007fe4ff */
[----:B------:R-:W-:Y:S04]  /*0530*/  STG.E.U8 desc[UR10][R10.64], R18 ;  /* 0x000000120a007986 */ /* 0x000fe8000c10110a */
[----:B------:R-:W3:Y:S01]  /*0540*/  LDG.E.64 R24, desc[UR10][R16.64+-0x18] ;  /* 0xffffe80a10187981 */ /* 0x000ee2000c1e1b00 */
[----:B------:R-:W-:-:S05]  /*0550*/  IADD3 R28, P0, PT, R10, R2, RZ ;  /* 0x000000020a1c7210 */ /* 0x000fca0007f1e0ff */
[----:B------:R-:W-:Y:S02]  /*0560*/  IMAD.X R29, R3, 0x1, R11, P0 ;  /* 0x00000001031d7824 */ /* 0x000fe400000e060b */
[----:B------:R-:W2:Y:S04]  /*0570*/  LDS.128 R8, [UR6+-0x20] ;  /* 0xffffe006ff087984 */ /* 0x000ea80008000c00 */
[----:B------:R-:W-:Y:S04]  /*0580*/  STG.E.U8 desc[UR10][R28.64], R18 ;  /* 0x000000121c007986 */ /* 0x000fe8000c10110a */
[----:B------:R-:W4:Y:S01]  /*0590*/  LDG.E.64 R12, desc[UR10][R16.64+-0x10] ;  /* 0xfffff00a100c7981 */ /* 0x000f22000c1e1b00 */
[----:B0-----:R-:W-:-:S04]  /*05a0*/  IADD3 R14, P0, PT, R28, R2, RZ ;  /* 0x000000021c0e7210 */ /* 0x001fc80007f1e0ff */
[----:B------:R-:W-:-:S05]  /*05b0*/  IADD3.X R15, PT, PT, R3, R29, RZ, P0, !PT ;  /* 0x0000001d030f7210 */ /* 0x000fca00007fe4ff */
[----:B------:R0:W-:Y:S01]  /*05c0*/  STG.E.U8 desc[UR10][R14.64], R18 ;  /* 0x000000120e007986 */ /* 0x0001e2000c10110a */
[----:B--2---:R-:W-:Y:S02]  /*05d0*/  IMAD R9, R9, R26, RZ ;  /* 0x0000001a09097224 */ /* 0x004fe400078e02ff */
[----:B------:R-:W-:-:S04]  /*05e0*/  IMAD.WIDE.U32 R22, R26, R8, R22 ;  /* 0x000000081a167225 */ /* 0x000fc800078e0016 */
[----:B------:R-:W-:Y:S02]  /*05f0*/  IMAD R9, R27, R8, R9 ;  /* 0x000000081b097224 */ /* 0x000fe400078e0209 */
[----:B------:R-:W2:Y:S02]  /*0600*/  LDG.E.64 R26, desc[UR10][R16.64+-0x8] ;  /* 0xfffff80a101a7981 */ /* 0x000ea4000c1e1b00 */
[----:B------:R-:W-:Y:S02]  /*0610*/  IMAD.IADD R23, R23, 0x1, R9 ;  /* 0x0000000117177824 */ /* 0x000fe400078e0209 */
[----:B---3--:R-:W-:-:S04]  /*0620*/  IMAD R9, R11, R24, RZ ;  /* 0x000000180b097224 */ /* 0x008fc800078e02ff */
[C---:B------:R-:W-:Y:S02]  /*0630*/  IMAD R20, R10.reuse, R25, R9 ;  /* 0x000000190a147224 */ /* 0x040fe400078e0209 */
[----:B------:R-:W-:Y:S01]  /*0640*/  IMAD.WIDE.U32 R24, R10, R24, R22 ;  /* 0x000000180a187225 */ /* 0x000fe200078e0016 */
[----:B------:R-:W-:Y:S01]  /*0650*/  IADD3 R22, P0, PT, R14, R2, RZ ;  /* 0x000000020e167210 */ /* 0x000fe20007f1e0ff */
[----:B------:R-:W4:Y:S03]  /*0660*/  LDS.128 R8, [UR6+-0x10] ;  /* 0xfffff006ff087984 */ /* 0x000f260008000c00 */
[----:B------:R-:W-:-:S05]  /*0670*/  IADD3.X R23, PT, PT, R3, R15, RZ, P0, !PT ;  /* 0x0000000f03177210 */ /* 0x000fca00007fe4ff */
[----:B------:R1:W-:Y:S04]  /*0680*/  STG.E.U8 desc[UR10][R22.64], R18 ;  /* 0x0000001216007986 */ /* 0x0003e8000c10110a */
[----:B0-----:R-:W3:Y:S01]  /*0690*/  LDG.E.64 R14, desc[UR10][R16.64] ;  /* 0x0000000a100e7981 */ /* 0x001ee2000c1e1b00 */
[----:B------:R-:W-:Y:S01]  /*06a0*/  IMAD.IADD R25, R25, 0x1, R20 ;  /* 0x0000000119197824 */ /* 0x000fe200078e0214 */
[----:B-1----:R-:W-:-:S04]  /*06b0*/  IADD3 R22, P0, PT, R22, R2, RZ ;  /* 0x0000000216167210 */ /* 0x002fc80007f1e0ff */
[----:B------:R-:W-:Y:S02]  /*06c0*/  IADD3.X R23, PT, PT, R3, R23, RZ, P0, !PT ;  /* 0x0000001703177210 */ /* 0x000fe400007fe4ff */
[----:B------:R-:W-:-:S03]  /*06d0*/  IADD3 R28, P0, PT, R22, R2, RZ ;  /* 0x00000002161c7210 */ /* 0x000fc60007f1e0ff */
[----:B------:R0:W-:Y:S02]  /*06e0*/  STG.E.U8 desc[UR10][R22.64], R18 ;  /* 0x0000001216007986 */ /* 0x0001e4000c10110a */
[----:B------:R-:W-:Y:S02]  /*06f0*/  IMAD.X R29, R3, 0x1, R23, P0 ;  /* 0x00000001031d7824 */ /* 0x000fe400000e0617 */
[----:B----4-:R-:W-:-:S04]  /*0700*/  IMAD R9, R9, R12, RZ ;  /* 0x0000000c09097224 */ /* 0x010fc800078e02ff */
[-C--:B------:R-:W-:Y:S02]  /*0710*/  IMAD R9, R13, R8.reuse, R9 ;  /* 0x000000080d097224 */ /* 0x080fe400078e0209 */
[----:B------:R-:W-:Y:S02]  /*0720*/  IMAD.WIDE.U32 R12, R12, R8, R24 ;  /* 0x000000080c0c7225 */ /* 0x000fe400078e0018 */
[----:B------:R-:W4:Y:S04]  /*0730*/  LDG.E.64 R24, desc[UR10][R16.64+0x8] ;  /* 0x0000080a10187981 */ /* 0x000f28000c1e1b00 */
[----:B------:R1:W-:Y:S04]  /*0740*/  STG.E.U8 desc[UR10][R28.64], R18 ;  /* 0x000000121c007986 */ /* 0x0003e8000c10110a */
[----:B0-----:R-:W5:Y:S01]  /*0750*/  LDG.E.64 R22, desc[UR10][R16.64+0x10] ;  /* 0x0000100a10167981 */ /* 0x001f62000c1e1b00 */
[----:B-1----:R-:W-:-:S04]  /*0760*/  IADD3 R28, P0, PT, R28, R2, RZ ;  /* 0x000000021c1c7210 */ /* 0x002fc80007f1e0ff */
[----:B------:R-:W-:-:S05]  /*0770*/  IADD3.X R29, PT, PT, R3, R29, RZ, P0, !PT ;  /* 0x0000001d031d7210 */ /* 0x000fca00007fe4ff */
[----:B------:R0:W-:Y:S04]  /*0780*/  STG.E.U8 desc[UR10][R28.64], R18 ;  /* 0x000000121c007986 */ /* 0x0001e8000c10110a */
[----:B0-----:R0:W5:Y:S01]  /*0790*/  LDG.E.64 R28, desc[UR10][R16.64+0x18] ;  /* 0x0000180a101c7981 */ /* 0x001162000c1e1b00 */
[----:B------:R-:W-:Y:S01]  /*07a0*/  IMAD.IADD R9, R13, 0x1, R9 ;  /* 0x000000010d097824 */ /* 0x000fe200078e0209 */
[----:B------:R-:W-:Y:S01]  /*07b0*/  MOV R8, R12 ;  /* 0x0000000c00087202 */ /* 0x000fe20000000f00 */
[----:B------:R-:W-:-:S04]  /*07c0*/  UIADD3 UR7, UP0, UPT, UR7, -0x8, URZ ;  /* 0xfffffff807077890 */ /* 0x000fc8000ff1e0ff */
[----:B------:R-:W-:Y:S02]  /*07d0*/  UIADD3.X UR8, UPT, UPT, UR8, -0x1, URZ, UP0, !UPT ;  /* 0xffffffff08087890 */ /* 0x000fe400087fe4ff */
[----:B------:R-:W-:-:S04]  /*07e0*/  UISETP.NE.U32.AND UP0, UPT, UR7, URZ, UPT ;  /* 0x000000ff0700728c */ /* 0x000fc8000bf05070 */
[----:B------:R-:W-:Y:S01]  /*07f0*/  UISETP.NE.AND.EX UP0, UPT, UR8, URZ, UPT, UP0 ;  /* 0x000000ff0800728c */ /* 0x000fe2000bf05300 */
[----:B0-----:R-:W-:Y:S01]  /*0800*/  IADD3 R16, P0, PT, R16, 0x40, RZ ;  /* 0x0000004010107810 */ /* 0x001fe20007f1e0ff */
[----:B------:R-:W-:Y:S01]  /*0810*/  IMAD R19, R2, 0x8, R19 ;  /* 0x0000000802137824 */ /* 0x000fe200078e0213 */
[----:B------:R-:W-:Y:S02]  /*0820*/  IADD3 R21, PT, PT, R21, 0x8, RZ ;  /* 0x0000000815157810 */ /* 0x000fe40007ffe0ff */
[----:B------:R-:W-:Y:S01]  /*0830*/  IADD3.X R17, PT, PT, RZ, R17, RZ, P0, !PT ;  /* 0x00000011ff117210 */ /* 0x000fe200007fe4ff */
[----:B--2---:R-:W-:-:S04]  /*0840*/  IMAD R11, R11, R26, RZ ;  /* 0x0000001a0b0b7224 */ /* 0x004fc800078e02ff */
[C---:B------:R-:W-:Y:S02]  /*0850*/  IMAD R12, R10.reuse, R27, R11 ;  /* 0x0000001b0a0c7224 */ /* 0x040fe400078e020b */
[----:B------:R-:W-:Y:S02]  /*0860*/  IMAD.WIDE.U32 R26, R10, R26, R8 ;  /* 0x0000001a0a1a7225 */ /* 0x000fe400078e0008 */
[----:B------:R-:W3:Y:S02]  /*0870*/  LDS.128 R8, [UR6] ;  /* 0x00000006ff087984 */ /* 0x000ee40008000c00 */
[----:B------:R-:W-:Y:S01]  /*0880*/  IMAD.IADD R13, R27, 0x1, R12 ;  /* 0x000000011b0d7824 */ /* 0x000fe200078e020c */
[----:B------:R-:W-:Y:S01]  /*0890*/  MOV R12, R26 ;  /* 0x0000001a000c7202 */ /* 0x000fe20000000f00 */
[----:B---3--:R-:W-:-:S04]  /*08a0*/  IMAD R9, R9, R14, RZ ;  /* 0x0000000e09097224 */ /* 0x008fc800078e02ff */
[----:B------:R-:W-:-:S04]  /*08b0*/  IMAD.WIDE.U32 R26, R14, R8, R12 ;  /* 0x000000080e1a7225 */ /* 0x000fc800078e000c */
[----:B------:R-:W-:Y:S02]  /*08c0*/  IMAD R9, R15, R8, R9 ;  /* 0x000000080f097224 */ /* 0x000fe400078e0209 */
[----:B------:R-:W5:Y:S02]  /*08d0*/  LDS.128 R12, [UR6+0x10] ;  /* 0x00001006ff0c7984 */ /* 0x000f640008000c00 */
[----:B------:R-:W-:Y:S02]  /*08e0*/  IMAD.IADD R27, R27, 0x1, R9 ;  /* 0x000000011b1b7824 */ /* 0x000fe400078e0209 */
[----:B----4-:R-:W-:-:S04]  /*08f0*/  IMAD R9, R11, R24, RZ ;  /* 0x000000180b097224 */ /* 0x010fc800078e02ff */
[C---:B------:R-:W-:Y:S02]  /*0900*/  IMAD R9, R10.reuse, R25, R9 ;  /* 0x000000190a097224 */ /* 0x040fe400078e0209 */
[----:B------:R-:W-:-:S05]  /*0910*/  IMAD.WIDE.U32 R10, R10, R24, R26 ;  /* 0x000000180a0a7225 */ /* 0x000fca00078e001a */
[----:B------:R-:W-:Y:S01]  /*0920*/  IADD3 R11, PT, PT, R11, R9, RZ ;  /* 0x000000090b0b7210 */ /* 0x000fe20007ffe0ff */
[----:B------:R-:W-:Y:S01]  /*0930*/  UIADD3 UR6, UPT, UPT, UR6, 0x40, URZ ;  /* 0x0000004006067890 */ /* 0x000fe2000fffe0ff */
[----:B-----5:R-:W-:Y:S02]  /*0940*/  IMAD R13, R13, R22, RZ ;  /* 0x000000160d0d7224 */ /* 0x020fe400078e02ff */
[----:B------:R-:W-:-:S04]  /*0950*/  IMAD.WIDE.U32 R10, R22, R12, R10 ;  /* 0x0000000c160a7225 */ /* 0x000fc800078e000a */
[----:B------:R-:W-:Y:S02]  /*0960*/  IMAD R13, R23, R12, R13 ;  /* 0x0000000c170d7224 */ /* 0x000fe400078e020d */
[-C--:B------:R-:W-:Y:S02]  /*0970*/  IMAD R9, R15, R28.reuse, RZ ;  /* 0x0000001c0f097224 */ /* 0x080fe400078e02ff */
[----:B------:R-:W-:Y:S02]  /*0980*/  IMAD.IADD R11, R11, 0x1, R13 ;  /* 0x000000010b0b7824 */ /* 0x000fe400078e020d */
[C---:B------:R-:W-:Y:S02]  /*0990*/  IMAD R9, R14.reuse, R29, R9 ;  /* 0x0000001d0e097224 */ /* 0x040fe400078e0209 */
[----:B------:R-:W-:-:S04]  /*09a0*/  IMAD.WIDE.U32 R22, R14, R28, R10 ;  /* 0x0000001c0e167225 */ /* 0x000fc800078e000a */
[----:B------:R-:W-:Y:S01]  /*09b0*/  IMAD.IADD R23, R23, 0x1, R9 ;  /* 0x0000000117177824 */ /* 0x000fe200078e0209 */
[----:B------:R-:W-:Y:S06]  /*09c0*/  BRA.U UP0, `(.L_x_3) ;  /* 0xfffffff900bc7547 */ /* 0x000fec000b83ffff */
[----:B------:R-:W-:-:S07]  /*09d0*/  IADD3 R19, PT, PT, R21, 0x2, RZ ;  /* 0x0000000215137810 */ /* 0x000fce0007ffe0ff */
.L_x_2:
[----:B------:R-:W-:-:S04]  /*09e0*/  ULOP3.LUT UR6, UR12, 0x7, URZ, 0xc0, !UPT ;  /* 0x000000070c067892 */ /* 0x000fc8000f8ec0ff */
[----:B------:R-:W-:-:S04]  /*09f0*/  UISETP.NE.U32.AND UP0, UPT, UR6, URZ, UPT ;  /* 0x000000ff0600728c */ /* 0x000fc8000bf05070 */
[----:B------:R-:W-:-:S09]  /*0a00*/  UISETP.NE.AND.EX UP0, UPT, URZ, URZ, UPT, UP0 ;  /* 0x000000ffff00728c */ /* 0x000fd2000bf05300 */
[----:B------:R-:W-:Y:S05]  /*0a10*/  BRA.U !UP0, `(.L_x_1) ;  /* 0x0000000508d47547 */ /* 0x000fea000b800000 */
[----:B------:R-:W-:Y:S01]  /*0a20*/  UISETP.GE.U32.AND UP1, UPT, UR6, 0x4, UPT ;  /* 0x000000040600788c */ /* 0x000fe2000bf26070 */
[C---:B------:R-:W-:Y:S01]  /*0a30*/  IMAD.WIDE.U32 R16, R4.reuse, UR12, RZ ;  /* 0x0000000c04107c25 */ /* 0x040fe2000f8e00ff */
[----:B------:R-:W-:Y:S02]  /*0a40*/  ULOP3.LUT UR8, UR12, 0x3, URZ, 0xc0, !UPT ;  /* 0x000000030c087892 */ /* 0x000fe4000f8ec0ff */
[----:B------:R-:W-:Y:S01]  /*0a50*/  UISETP.GE.U32.AND.EX UP1, UPT, URZ, URZ, UPT, UP1 ;  /* 0x000000ffff00728c */ /* 0x000fe2000bf26110 */
[----:B------:R-:W-:Y:S01]  /*0a60*/  IMAD R18, R4, UR13, R17 ;  /* 0x0000000d04127c24 */ /* 0x000fe2000f8e0211 */
[----:B------:R-:W-:-:S04]  /*0a70*/  UISETP.NE.U32.AND UP0, UPT, UR8, URZ, UPT ;  /* 0x000000ff0800728c */ /* 0x000fc8000bf05070 */
[----:B------:R-:W-:-:S03]  /*0a80*/  UISETP.NE.AND.EX UP0, UPT, URZ, URZ, UPT, UP0 ;  /* 0x000000ffff00728c */ /* 0x000fc6000bf05300 */
[----:B------:R-:W-:Y:S08]  /*0a90*/  BRA.U !UP1, `(.L_x_4) ;  /* 0x0000000109c07547 */ /* 0x000ff0000b800000 */
[----:B------:R-:W0:Y:S01]  /*0aa0*/  LDCU.64 UR6, c[0x0][0x380] ;  /* 0x00007000ff0677ac */ /* 0x000e220008000a00 */
[----:B------:R-:W-:Y:S01]  /*0ab0*/  IADD3 R8, P0, PT, R16, UR4, RZ ;  /* 0x0000000410087c10 */ /* 0x000fe2000ff1e0ff */
[----:B------:R-:W-:Y:S02]  /*0ac0*/  IMAD R11, R19, R2, RZ ;  /* 0x00000002130b7224 */ /* 0x000fe400078e02ff */
[----:B------:R-:W-:Y:S01]  /*0ad0*/  IMAD.MOV.U32 R15, RZ, RZ, 0x8 ;  /* 0x00000008ff0f7424 */ /* 0x000fe200078e00ff */
[----:B------:R-:W-:Y:S02]  /*0ae0*/  IADD3.X R9, PT, PT, R18, UR5, RZ, P0, !PT ;  /* 0x0000000512097c10 */ /* 0x000fe400087fe4ff */
[----:B------:R-:W-:-:S04]  /*0af0*/  IADD3 R20, P0, PT, R11, R6, RZ ;  /* 0x000000060b147210 */ /* 0x000fc80007f1e0ff */
[----:B------:R-:W-:-:S05]  /*0b00*/  LEA.HI.X.SX32 R21, R11, R7, 0x1, P0 ;  /* 0x000000070b157211 */ /* 0x000fca00000f0eff */
[----:B------:R1:W-:Y:S01]  /*0b10*/  STG.E.U8 desc[UR10][R20.64], R15 ;  /* 0x0000000f14007986 */ /* 0x0003e2000c10110a */
[----:B0-----:R-:W-:-:S04]  /*0b20*/  LEA R26, P1, R8, UR6, 0x3 ;  /* 0x00000006081a7c11 */ /* 0x001fc8000f8218ff */
[----:B------:R-:W-:-:S05]  /*0b30*/  LEA.HI.X R27, R8, UR7, R9, 0x3, P1 ;  /* 0x00000007081b7c11 */ /* 0x000fca00088f1c09 */
[----:B------:R-:W2:Y:S01]  /*0b40*/  LDG.E.64 R12, desc[UR10][R26.64] ;  /* 0x0000000a1a0c7981 */ /* 0x000ea2000c1e1b00 */
[----:B------:R-:W0:Y:S01]  /*0b50*/  S2UR UR7, SR_CgaCtaId ;  /* 0x00000000000779c3 */ /* 0x000e220000008800 */
[----:B------:R-:W-:Y:S01]  /*0b60*/  UMOV UR6, 0x400 ;  /* 0x0000040000067882 */ /* 0x000fe20000000000 */
[----:B------:R-:W-:-:S04]  /*0b70*/  IADD3 R28, P0, PT, R20, R2, RZ ;  /* 0x00000002141c7210 */ /* 0x000fc80007f1e0ff */
[----:B------:R-:W-:Y:S02]  /*0b80*/  IADD3.X R29, PT, PT, R3, R21, RZ, P0, !PT ;  /* 0x00000015031d7210 */ /* 0x000fe400007fe4ff */
[----:B------:R-:W-:-:S03]  /*0b90*/  IADD3 R24, P0, PT, R28, R2, RZ ;  /* 0x000000021c187210 */ /* 0x000fc60007f1e0ff */
[----:B------:R-:W-:Y:S02]  /*0ba0*/  STG.E.U8 desc[UR10][R28.64], R15 ;  /* 0x0000000f1c007986 */ /* 0x000fe4000c10110a */
[----:B------:R-:W-:Y:S02]  /*0bb0*/  IMAD.X R25, R3, 0x1, R29, P0 ;  /* 0x0000000103197824 */ /* 0x000fe400000e061d */
[----:B-1----:R-:W3:Y:S01]  /*0bc0*/  LDG.E.64 R20, desc[UR10][R26.64+0x8] ;  /* 0x0000080a1a147981 */ /* 0x002ee2000c1e1b00 */
[----:B0-----:R-:W-:-:S04]  /*0bd0*/  ULEA UR6, UR7, UR6, 0x18 ;  /* 0x0000000607067291 */ /* 0x001fc8000f8ec0ff */
[----:B------:R-:W-:-:S09]  /*0be0*/  ULEA UR6, UR4, UR6, 0x3 ;  /* 0x0000000604067291 */ /* 0x000fd2000f8e18ff */
[----:B------:R-:W2:Y:S04]  /*0bf0*/  LDS.128 R8, [UR6] ;  /* 0x00000006ff087984 */ /* 0x000ea80008000c00 */
[----:B------:R0:W-:Y:S01]  /*0c00*/  STG.E.U8 desc[UR10][R24.64], R15 ;  /* 0x0000000f18007986 */ /* 0x0001e2000c10110a */
[----:B--2---:R-:W-:Y:S02]  /*0c10*/  IMAD R9, R9, R12, RZ ;  /* 0x0000000c09097224 */ /* 0x004fe400078e02ff */
[----:B------:R-:W-:Y:S01]  /*0c20*/  IMAD.WIDE.U32 R22, R12, R8, R22 ;  /* 0x000000080c167225 */ /* 0x000fe200078e0016 */
[----:B------:R-:W-:-:S03]  /*0c30*/  IADD3 R12, P0, PT, R24, R2, RZ ;  /* 0x00000002180c7210 */ /* 0x000fc60007f1e0ff */
[----:B------:R-:W-:Y:S02]  /*0c40*/  IMAD R29, R13, R8, R9 ;  /* 0x000000080d1d7224 */ /* 0x000fe400078e0209 */
[----:B------:R-:W2:Y:S01]  /*0c50*/  LDG.E.64 R8, desc[UR10][R26.64+0x10] ;  /* 0x0000100a1a087981 */ /* 0x000ea2000c1e1b00 */
[----:B------:R-:W-:-:S05]  /*0c60*/  IADD3.X R13, PT, PT, R3, R25, RZ, P0, !PT ;  /* 0x00000019030d7210 */ /* 0x000fca00007fe4ff */
[----:B------:R-:W-:Y:S04]  /*0c70*/  STG.E.U8 desc[UR10][R12.64], R15 ;  /* 0x0000000f0c007986 */ /* 0x000fe8000c10110a */
[----:B0-----:R-:W4:Y:S04]  /*0c80*/  LDG.E.64 R24, desc[UR10][R26.64+0x18] ;  /* 0x0000180a1a187981 */ /* 0x001f28000c1e1b00 */
[----:B------:R-:W2:Y:S01]  /*0c90*/  LDS.128 R12, [UR6+0x10] ;  /* 0x00001006ff0c7984 */ /* 0x000ea20008000c00 */
[----:B---3--:R-:W-:Y:S02]  /*0ca0*/  IMAD R11, R11, R20, RZ ;  /* 0x000000140b0b7224 */ /* 0x008fe400078e02ff */
[----:B------:R-:W-:-:S02]  /*0cb0*/  IMAD.IADD R23, R23, 0x1, R29 ;  /* 0x0000000117177824 */ /* 0x000fc400078e021d */
[-C--:B------:R-:W-:Y:S02]  /*0cc0*/  IMAD R21, R21, R10.reuse, R11 ;  /* 0x0000000a15157224 */ /* 0x080fe400078e020b */
[----:B------:R-:W-:-:S05]  /*0cd0*/  IMAD.WIDE.U32 R10, R20, R10, R22 ;  /* 0x0000000a140a7225 */ /* 0x000fca00078e0016 */
[----:B------:R-:W-:Y:S01]  /*0ce0*/  IADD3 R11, PT, PT, R11, R21, RZ ;  /* 0x000000150b0b7210 */ /* 0x000fe20007ffe0ff */
[----:B------:R-:W-:Y:S01]  /*0cf0*/  UIADD3 UR4, UP1, UPT, UR4, 0x4, URZ ;  /* 0x0000000404047890 */ /* 0x000fe2000ff3e0ff */
[----:B------:R-:W-:-:S03]  /*0d00*/  VIADD R19, R19, 0x4 ;  /* 0x0000000413137836 */ /* 0x000fc60000000000 */
[----:B------:R-:W-:Y:S01]  /*0d10*/  UIADD3.X UR5, UPT, UPT, URZ, UR5, URZ, UP1, !UPT ;  /* 0x00000005ff057290 */ /* 0x000fe20008ffe4ff */
[----:B--2---:R-:W-:-:S04]  /*0d20*/  IMAD R23, R13, R8, RZ ;  /* 0x000000080d177224 */ /* 0x004fc800078e02ff */
[-C--:B------:R-:W-:Y:S02]  /*0d30*/  IMAD R23, R9, R12.reuse, R23 ;  /* 0x0000000c09177224 */ /* 0x080fe400078e0217 */
[----:B------:R-:W-:-:S04]  /*0d40*/  IMAD.WIDE.U32 R8, R8, R12, R10 ;  /* 0x0000000c08087225 */ /* 0x000fc800078e000a */
[----:B----4-:R-:W-:Y:S02]  /*0d50*/  IMAD R11, R15, R24, RZ ;  /* 0x000000180f0b7224 */ /* 0x010fe400078e02ff */
[----:B------:R-:W-:Y:S02]  /*0d60*/  IMAD.IADD R9, R9, 0x1, R23 ;  /* 0x0000000109097824 */ /* 0x000fe400078e0217 */
[-C--:B------:R-:W-:Y:S02]  /*0d70*/  IMAD R11, R25, R14.reuse, R11 ;  /* 0x0000000e190b7224 */ /* 0x080fe400078e020b */
[----:B------:R-:W-:-:S05]  /*0d80*/  IMAD.WIDE.U32 R22, R24, R14, R8 ;  /* 0x0000000e18167225 */ /* 0x000fca00078e0008 */
[----:B------:R-:W-:-:S07]  /*0d90*/  IADD3 R23, PT, PT, R23, R11, RZ ;  /* 0x0000000b17177210 */ /* 0x000fce0007ffe0ff */
.L_x_4:
[----:B------:R-:W-:Y:S05]  /*0da0*/  BRA.U !UP0, `(.L_x_1) ;  /* 0x0000000108f07547 */ /* 0x000fea000b800000 */
[----:B------:R-:W-:Y:S02]  /*0db0*/  UISETP.NE.U32.AND UP1, UPT, UR8, 0x1, UPT ;  /* 0x000000010800788c */ /* 0x000fe4000bf25070 */
[----:B------:R-:W-:Y:S02]  /*0dc0*/  ULOP3.LUT UR6, UR12, 0x1, URZ, 0xc0, !UPT ;  /* 0x000000010c067892 */ /* 0x000fe4000f8ec0ff */
[----:B------:R-:W-:Y:S02]  /*0dd0*/  UISETP.NE.AND.EX UP1, UPT, URZ, URZ, UPT, UP1 ;  /* 0x000000ffff00728c */ /* 0x000fe4000bf25310 */
[----:B------:R-:W-:-:S04]  /*0de0*/  UISETP.NE.U32.AND UP0, UPT, UR6, 0x1, UPT ;  /* 0x000000010600788c */ /* 0x000fc8000bf05070 */
[----:B------:R-:W-:-:S03]  /*0df0*/  UISETP.NE.U32.AND.EX UP0, UPT, URZ, URZ, UPT, UP0 ;  /* 0x000000ffff00728c */ /* 0x000fc6000bf05100 */
[----:B------:R-:W-:Y:S08]  /*0e00*/  BRA.U !UP1, `(.L_x_5) ;  /* 0x0000000109807547 */ /* 0x000ff0000b800000 */
[----:B------:R-:W0:Y:S01]  /*0e10*/  LDCU.64 UR6, c[0x0][0x380] ;  /* 0x00007000ff0677ac */ /* 0x000e220008000a00 */
[----:B------:R-:W-:Y:S01]  /*0e20*/  IADD3 R8, P0, PT, R16, UR4, RZ ;  /* 0x0000000410087c10 */ /* 0x000fe2000ff1e0ff */
[----:B------:R-:W-:Y:S02]  /*0e30*/  IMAD R9, R19, R2, RZ ;  /* 0x0000000213097224 */ /* 0x000fe400078e02ff */
[----:B------:R-:W-:Y:S01]  /*0e40*/  HFMA2 R10, -RZ, RZ, 0, 4.76837158203125e-07 ;  /* 0x00000008ff0a7431 */ /* 0x000fe200000001ff */
[----:B------:R-:W-:Y:S02]  /*0e50*/  IADD3.X R11, PT, PT, R18, UR5, RZ, P0, !PT ;  /* 0x00000005120b7c10 */ /* 0x000fe400087fe4ff */
[----:B------:R-:W-:-:S04]  /*0e60*/  IADD3 R20, P0, PT, R9, R6, RZ ;  /* 0x0000000609147210 */ /* 0x000fc80007f1e0ff */
[----:B------:R-:W-:Y:S02]  /*0e70*/  LEA.HI.X.SX32 R21, R9, R7, 0x1, P0 ;  /* 0x0000000709157211 */ /* 0x000fe400000f0eff */
[----:B------:R-:W-:Y:S02]  /*0e80*/  PRMT R9, R10, 0x7610, R9 ;  /* 0x000076100a097816 */ /* 0x000fe40000000009 */
[----:B------:R-:W-:Y:S02]  /*0e90*/  IADD3 R26, P0, PT, R20, R2, RZ ;  /* 0x00000002141a7210 */ /* 0x000fe40007f1e0ff */
[C---:B0-----:R-:W-:Y:S01]  /*0ea0*/  LEA R24, P1, R8.reuse, UR6, 0x3 ;  /* 0x0000000608187c11 */ /* 0x041fe2000f8218ff */
[----:B------:R-:W-:Y:S03]  /*0eb0*/  STG.E.U8 desc[UR10][R20.64], R9 ;  /* 0x0000000914007986 */ /* 0x000fe6000c10110a */
[----:B------:R-:W-:Y:S01]  /*0ec0*/  LEA.HI.X R25, R8, UR7, R11, 0x3, P1 ;  /* 0x0000000708197c11 */ /* 0x000fe200088f1c0b */
[----:B------:R-:W-:-:S04]  /*0ed0*/  IMAD.X R27, R3, 0x1, R21, P0 ;  /* 0x00000001031b7824 */ /* 0x000fc800000e0615 */
[----:B------:R-:W2:Y:S04]  /*0ee0*/  LDG.E.64 R12, desc[UR10][R24.64] ;  /* 0x0000000a180c7981 */ /* 0x000ea8000c1e1b00 */
[----:B------:R-:W-:Y:S04]  /*0ef0*/  STG.E.U8 desc[UR10][R26.64], R9 ;  /* 0x000000091a007986 */ /* 0x000fe8000c10110a */
[----:B------:R-:W3:Y:S01]  /*0f00*/  LDG.E.64 R14, desc[UR10][R24.64+0x8] ;  /* 0x0000080a180e7981 */ /* 0x000ee2000c1e1b00 */
[----:B------:R-:W0:Y:S01]  /*0f10*/  S2UR UR7, SR_CgaCtaId ;  /* 0x00000000000779c3 */ /* 0x000e220000008800 */
[----:B------:R-:W-:Y:S01]  /*0f20*/  UMOV UR6, 0x400 ;  /* 0x0000040000067882 */ /* 0x000fe20000000000 */
[----:B------:R-:W-:Y:S01]  /*0f30*/  IADD3 R19, PT, PT, R19, 0x2, RZ ;  /* 0x0000000213137810 */ /* 0x000fe20007ffe0ff */
[----:B0-----:R-:W-:-:S04]  /*0f40*/  ULEA UR6, UR7, UR6, 0x18 ;  /* 0x0000000607067291 */ /* 0x001fc8000f8ec0ff */
[----:B------:R-:W-:Y:S02]  /*0f50*/  ULEA UR6, UR4, UR6, 0x3 ;  /* 0x0000000604067291 */ /* 0x000fe4000f8e18ff */
[----:B------:R-:W-:-:S04]  /*0f60*/  UIADD3 UR4, UP1, UPT, UR4, 0x2, URZ ;  /* 0x0000000204047890 */ /* 0x000fc8000ff3e0ff */
[----:B------:R-:W-:-:S03]  /*0f70*/  UIADD3.X UR5, UPT, UPT, URZ, UR5, URZ, UP1, !UPT ;  /* 0x00000005ff057290 */ /* 0x000fc60008ffe4ff */
[----:B------:R-:W2:Y:S02]  /*0f80*/  LDS.128 R8, [UR6] ;  /* 0x00000006ff087984 */ /* 0x000ea40008000c00 */
[-C--:B--2---:R-:W-:Y:S02]  /*0f90*/  IMAD R3, R9, R12.reuse, RZ ;  /* 0x0000000c09037224 */ /* 0x084fe400078e02ff */
[----:B------:R-:W-:-:S04]  /*0fa0*/  IMAD.WIDE.U32 R20, R8, R12, R22 ;  /* 0x0000000c08147225 */ /* 0x000fc800078e0016 */
[----:B------:R-:W-:-:S05]  /*0fb0*/  IMAD R3, R8, R13, R3 ;  /* 0x0000000d08037224 */ /* 0x000fca00078e0203 */
[----:B------:R-:W-:Y:S01]  /*0fc0*/  IADD3 R21, PT, PT, R21, R3, RZ ;  /* 0x0000000315157210 */ /* 0x000fe20007ffe0ff */
[----:B---3--:R-:W-:-:S04]  /*0fd0*/  IMAD R3, R11, R14, RZ ;  /* 0x0000000e0b037224 */ /* 0x008fc800078e02ff */
[-C--:B------:R-:W-:Y:S02]  /*0fe0*/  IMAD R3, R15, R10.reuse, R3 ;  /* 0x0000000a0f037224 */ /* 0x080fe400078e0203 */
[----:B------:R-:W-:-:S04]  /*0ff0*/  IMAD.WIDE.U32 R22, R14, R10, R20 ;  /* 0x0000000a0e167225 */ /* 0x000fc800078e0014 */
[----:B------:R-:W-:-:S07]  /*1000*/  IMAD.IADD R23, R23, 0x1, R3 ;  /* 0x0000000117177824 */ /* 0x000fce00078e0203 */
.L_x_5:
[----:B------:R-:W-:Y:S05]  /*1010*/  BRA.U UP0, `(.L_x_1) ;  /* 0x0000000100547547 */ /* 0x000fea000b800000 */
[----:B------:R-:W0:Y:S01]  /*1020*/  LDCU.64 UR6, c[0x0][0x380] ;  /* 0x00007000ff0677ac */ /* 0x000e220008000a00 */
[----:B------:R-:W-:Y:S01]  /*1030*/  IMAD R9, R19, R2, RZ ;  /* 0x0000000213097224 */ /* 0x000fe200078e02ff */
[----:B------:R-:W-:Y:S01]  /*1040*/  IADD3 R16, P0, PT, R16, UR4, RZ ;  /* 0x0000000410107c10 */ /* 0x000fe2000ff1e0ff */
[----:B------:R-:W-:-:S03]  /*1050*/  IMAD.MOV.U32 R11, RZ, RZ, 0x8 ;  /* 0x00000008ff0b7424 */ /* 0x000fc600078e00ff */
[----:B------:R-:W-:Y:S02]  /*1060*/  IADD3.X R3, PT, PT, R18, UR5, RZ, P0, !PT ;  /* 0x0000000512037c10 */ /* 0x000fe400087fe4ff */
[----:B------:R-:W-:-:S04]  /*1070*/  IADD3 R12, P1, PT, R9, R6, RZ ;  /* 0x00000006090c7210 */ /* 0x000fc80007f3e0ff */
[----:B------:R-:W-:-:S05]  /*1080*/  LEA.HI.X.SX32 R13, R9, R7, 0x1, P1 ;  /* 0x00000007090d7211 */ /* 0x000fca00008f0eff */
[----:B------:R-:W-:Y:S01]  /*1090*/  STG.E.U8 desc[UR10][R12.64], R11 ;  /* 0x0000000b0c007986 */ /* 0x000fe2000c10110a */
[----:B0-----:R-:W-:-:S04]  /*10a0*/  LEA R8, P0, R16, UR6, 0x3 ;  /* 0x0000000610087c11 */ /* 0x001fc8000f8018ff */
[----:B------:R-:W-:-:S06]  /*10b0*/  LEA.HI.X R9, R16, UR7, R3, 0x3, P0 ;  /* 0x0000000710097c11 */ /* 0x000fcc00080f1c03 */
[----:B------:R-:W2:Y:S01]  /*10c0*/  LDG.E.64 R8, desc[UR10][R8.64] ;  /* 0x0000000a08087981 */ /* 0x000ea2000c1e1b00 */
[----:B------:R-:W0:Y:S01]  /*10d0*/  S2UR UR6, SR_CgaCtaId ;  /* 0x00000000000679c3 */ /* 0x000e220000008800 */
[----:B------:R-:W-:Y:S01]  /*10e0*/  UMOV UR5, 0x400 ;  /* 0x0000040000057882 */ /* 0x000fe20000000000 */
[----:B------:R-:W-:Y:S01]  /*10f0*/  IADD3 R19, PT, PT, R19, 0x1, RZ ;  /* 0x0000000113137810 */ /* 0x000fe20007ffe0ff */
[----:B0-----:R-:W-:-:S04]  /*1100*/  ULEA UR5, UR6, UR5, 0x18 ;  /* 0x0000000506057291 */ /* 0x001fc8000f8ec0ff */
[----:B------:R-:W-:-:S09]  /*1110*/  ULEA UR4, UR4, UR5, 0x3 ;  /* 0x0000000504047291 */ /* 0x000fd2000f8e18ff */
[----:B------:R-:W2:Y:S02]  /*1120*/  LDS.64 R10, [UR4] ;  /* 0x00000004ff0a7984 */ /* 0x000ea40008000a00 */
[----:B--2---:R-:W-:Y:S02]  /*1130*/  IMAD R3, R11, R8, RZ ;  /* 0x000000080b037224 */ /* 0x004fe400078e02ff */
[----:B------:R-:W-:-:S04]  /*1140*/  IMAD.WIDE.U32 R22, R8, R10, R22 ;  /* 0x0000000a08167225 */ /* 0x000fc800078e0016 */
[----:B------:R-:W-:-:S04]  /*1150*/  IMAD R3, R9, R10, R3 ;  /* 0x0000000a09037224 */ /* 0x000fc800078e0203 */
[----:B------:R-:W-:-:S07]  /*1160*/  IMAD.IADD R23, R23, 0x1, R3 ;  /* 0x0000000117177824 */ /* 0x000fce00078e0203 */
.L_x_1:
[----:B------:R-:W-:Y:S05]  /*1170*/  BSYNC.RECONVERGENT B0 ;  /* 0x0000000000007941 */ /* 0x000fea0003800200 */
.L_x_0:
[----:B0-----:R-:W0:Y:S01]  /*1180*/  LDC R11, c[0x0][0x364] ;  /* 0x0000d900ff0b7b82 */ /* 0x001e220000000800 */
[----:B------:R-:W-:Y:S01]  /*1190*/  MOV R5, RZ ;  /* 0x000000ff00057202 */ /* 0x000fe20000000f00 */
[----:B------:R-:W-:Y:S01]  /*11a0*/  IMAD R3, R19, R2, RZ ;  /* 0x0000000213037224 */ /* 0x000fe200078e02ff */
[----:B------:R-:W-:Y:S01]  /*11b0*/  BSSY.RECONVERGENT B0, `(.L_x_6) ;  /* 0x0000015000007945 */ /* 0x000fe20003800200 */
[----:B0-----:R-:W-:Y:S02]  /*11c0*/  IMAD R11, R11, UR9, R0 ;  /* 0x000000090b0b7c24 */ /* 0x001fe4000f8e0200 */
[----:B------:R-:W-:Y:S02]  /*11d0*/  IMAD.MOV.U32 R0, RZ, RZ, 0xa ;  /* 0x0000000aff007424 */ /* 0x000fe400078e00ff */
[----:B------:R-:W-:-:S04]  /*11e0*/  IMAD.WIDE.U32 R8, R11, UR12, R4 ;  /* 0x0000000c0b087c25 */ /* 0x000fc8000f8e0004 */
[----:B------:R-:W-:Y:S01]  /*11f0*/  IMAD R11, R11, UR13, R9 ;  /* 0x0000000d0b0b7c24 */ /* 0x000fe2000f8e0209 */
[----:B------:R-:W-:Y:S02]  /*1200*/  ISETP.GE.U32.AND P0, PT, R8, UR12, PT ;  /* 0x0000000c08007c0c */ /* 0x000fe4000bf06070 */
[----:B------:R-:W-:Y:S02]  /*1210*/  IADD3 R8, P1, PT, R3, R6, RZ ;  /* 0x0000000603087210 */ /* 0x000fe40007f3e0ff */
[----:B------:R-:W-:Y:S02]  /*1220*/  ISETP.GE.AND.EX P0, PT, R11, UR13, PT, P0 ;  /* 0x0000000d0b007c0c */ /* 0x000fe4000bf06300 */
[----:B------:R-:W-:Y:S02]  /*1230*/  LEA.HI.X.SX32 R9, R3, R7, 0x1, P1 ;  /* 0x0000000703097211 */ /* 0x000fe400008f0eff */
[----:B------:R-:W-:-:S03]  /*1240*/  IADD3 R3, PT, PT, R19, 0x1, RZ ;  /* 0x0000000113037810 */ /* 0x000fc60007ffe0ff */
[----:B------:R0:W-:Y:S06]  /*1250*/  STG.E.U8 desc[UR10][R8.64], R0 ;  /* 0x0000000008007986 */ /* 0x0001ec000c10110a */
[----:B------:R-:W-:Y:S05]  /*1260*/  @P0 BRA `(.L_x_7) ;  /* 0x0000000000240947 */ /* 0x000fea0003800000 */
[----:B------:R-:W1:Y:S01]  /*1270*/  LDCU.64 UR4, c[0x0][0x390] ;  /* 0x00007200ff0477ac */ /* 0x000e620008000a00 */
[----:B0-----:R-:W-:Y:S01]  /*1280*/  IADD3 R8, P0, PT, R8, R2, RZ ;  /* 0x0000000208087210 */ /* 0x001fe20007f1e0ff */
[----:B------:R-:W-:Y:S01]  /*1290*/  IMAD.MOV.U32 R0, RZ, RZ, 0xc ;  /* 0x0000000cff007424 */ /* 0x000fe200078e00ff */
[----:B------:R-:W-:Y:S02]  /*12a0*/  IADD3 R3, PT, PT, R19, 0x2, RZ ;  /* 0x0000000213037810 */ /* 0x000fe40007ffe0ff */
[----:B------:R-:W-:-:S05]  /*12b0*/  LEA.HI.X.SX32 R9, R2, R9, 0x1, P0 ;  /* 0x0000000902097211 */ /* 0x000fca00000f0eff */
[----:B------:R2:W-:Y:S01]  /*12c0*/  STG.E.U8 desc[UR10][R8.64], R0 ;  /* 0x0000000008007986 */ /* 0x0005e2000c10110a */
[----:B-1----:R-:W-:-:S04]  /*12d0*/  LEA R10, P1, R4, UR4, 0x3 ;  /* 0x00000004040a7c11 */ /* 0x002fc8000f8218ff */
[----:B------:R-:W-:-:S05]  /*12e0*/  LEA.HI.X R11, R4, UR5, RZ, 0x3, P1 ;  /* 0x00000005040b7c11 */ /* 0x000fca00088f1cff */
[----:B------:R2:W-:Y:S04]  /*12f0*/  STG.E.64 desc[UR10][R10.64], R22 ;  /* 0x000000160a007986 */ /* 0x0005e8000c101b0a */
.L_x_7:
[----:B------:R-:W-:Y:S05]  /*1300*/  BSYNC.RECONVERGENT B0 ;  /* 0x0000000000007941 */ /* 0x000fea0003800200 */
.L_x_6:
[----:B------:R-:W-:Y:S02]  /*1310*/  IMAD R3, R3, R2, RZ ;  /* 0x0000000203037224 */ /* 0x000fe400078e02ff */
[----:B0-2---:R-:W-:-:S03]  /*1320*/  IMAD.MOV.U32 R0, RZ, RZ, 0xd ;  /* 0x0000000dff007424 */ /* 0x005fc600078e00ff */
[----:B------:R-:W-:-:S04]  /*1330*/  IADD3 R2, P0, PT, R3, R6, RZ ;  /* 0x0000000603027210 */ /* 0x000fc80007f1e0ff */
[----:B------:R-:W-:-:S05]  /*1340*/  LEA.HI.X.SX32 R3, R3, R7, 0x1, P0 ;  /* 0x0000000703037211 */ /* 0x000fca00000f0eff */
[----:B------:R-:W-:Y:S01]  /*1350*/  STG.E.U8 desc[UR10][R2.64], R0 ;  /* 0x0000000002007986 */ /* 0x000fe2000c10110a */
[----:B------:R-:W-:Y:S05]  /*1360*/  EXIT ;  /* 0x000000000000794d */ /* 0x000fea0003800000 */
.L_x_8:
[----:B------:R-:W-:-:S00]  /*1370*/  BRA `(.L_x_8) ;  /* 0xfffffffc00fc7947 */ /* 0x000fc0000383ffff */
[----:B------:R-:W-:-:S00]  /*1380*/  NOP ;  /* 0x0000000000007918 */ /* 0x000fc00000000000 */
[----:B------:R-:W-:-:S00]  /*1390*/  NOP ;  /* 0x0000000000007918 */ /* 0x000fc00000000000 */
[----:B------:R-:W-:-:S00]  /*13a0*/  NOP ;  /* 0x0000000000007918 */ /* 0x000fc00000000000 */
[----:B------:R-:W-:-:S00]  /*13b0*/  NOP ;  /* 0x0000000000007918 */ /* 0x000fc00000000000 */
[----:B------:R-:W-:-:S00]  /*13c0*/  NOP ;  /* 0x0000000000007918 */ /* 0x000fc00000000000 */
[----:B------:R-:W-:-:S00]  /*13d0*/  NOP ;  /* 0x0000000000007918 */ /* 0x000fc00000000000 */
[----:B------:R-:W-:-:S00]  /*13e0*/  NOP ;  /* 0x0000000000007918 */ /* 0x000fc00000000000 */
[----:B------:R-:W-:-:S00]  /*13f0*/  NOP ;  /* 0x0000000000007918 */ /* 0x000fc00000000000 */
.L_x_9:


//--------------------- .nv.shared._Z8multiplyPlS_S_lPhi --------------------------
	.section	.nv.shared._Z8multiplyPlS_S_lPhi,"aw",@nobits
	.sectionflags	@""
	.align	16
	.zero		1024


//--------------------- .nv.shared.reserved.0     --------------------------
	.section	.nv.shared.reserved.0,"aw",@nobits
	.weak		__nv_reservedSMEM_offset_0_alias
	.size		__nv_reservedSMEM_offset_0_alias, 0, 64
	.other		__nv_reservedSMEM_offset_0_alias,@"STO_CUDA_RESERVED_SHARED STV_DEFAULT"
__nv_reservedSMEM_offset_0_alias:
	.zero		0
	.zero		64


//--------------------- .nv.constant0._Z8multiplyPlS_S_lPhi --------------------------
	.section	.nv.constant0._Z8multiplyPlS_S_lPhi,"a",@progbits
	.sectionflags	@""
	.align	4
.nv.constant0._Z8multiplyPlS_S_lPhi:
	.zero		940


//--------------------- SYMBOLS --------------------------

	.type		.nv.reservedSmem.offset0,@object
	.size		.nv.reservedSmem.offset0,0x4
	.type		.nv.reservedSmem.cap,@object
	.size		.nv.reservedSmem.cap,0x4
